//
// Generated by NVIDIA NVVM Compiler
//
// Compiler Build ID: CL-36424714
// Cuda compilation tools, release 13.0, V13.0.88
// Based on NVVM 20.0.0
//

.version 9.0
.target sm_100
.address_size 64

	// .globl	_Z9addKernelPiS_S_

.visible .entry _Z9addKernelPiS_S_(
	.param .u64 .ptr .align 1 _Z9addKernelPiS_S__param_0,
	.param .u64 .ptr .align 1 _Z9addKernelPiS_S__param_1,
	.param .u64 .ptr .align 1 _Z9addKernelPiS_S__param_2
)
{
	.reg .b32 	%r<5>;
	.reg .b64 	%rd<11>;

	ld.param.u64 	%rd1, [_Z9addKernelPiS_S__param_0];
	ld.param.u64 	%rd2, [_Z9addKernelPiS_S__param_1];
	ld.param.u64 	%rd3, [_Z9addKernelPiS_S__param_2];
	cvta.to.global.u64 	%rd4, %rd1;
	cvta.to.global.u64 	%rd5, %rd3;
	cvta.to.global.u64 	%rd6, %rd2;
	mov.u32 	%r1, %tid.x;
	mul.wide.u32 	%rd7, %r1, 4;
	add.s64 	%rd8, %rd6, %rd7;
	ld.global.u32 	%r2, [%rd8];
	add.s64 	%rd9, %rd5, %rd7;
	ld.global.u32 	%r3, [%rd9];
	mul.lo.s32 	%r4, %r3, %r2;
	add.s64 	%rd10, %rd4, %rd7;
	st.global.u32 	[%rd10], %r4;
	ret;

}


// ===== COMPILED SASS (sm_100) =====

	.target	sm_100

	.elftype	@"ET_EXEC"


//--------------------- .note.nv.tkinfo           --------------------------
	.section	.note.nv.tkinfo,"",@"SHT_NOTE"
	.sectionflags	@"SHF_NOTE_NV_TKINFO"
	.tkinfo
        /*0018*/ 	.word	0x00000002
        /*0030*/ 	.string	""
        /*0030*/ 	.string	"ptxas"
        /*0030*/ 	.string	"Cuda compilation tools, release 13.0, V13.0.88"
        /*0030*/ 	.string	"Build cuda_13.0.r13.0/compiler.36424714_0"
        /*0030*/ 	.string	"-arch sm_100 -m 64 "



//--------------------- .note.nv.cuinfo           --------------------------
	.section	.note.nv.cuinfo,"",@"SHT_NOTE"
	.sectionflags	@"SHF_NOTE_NV_CUINFO"
        /*0018*/ 	.short	0x0002
        /*001a*/ 	.short	0x0064
        /*001c*/ 	.short	0x0082
	.zero		2


//--------------------- .nv.info                  --------------------------
	.section	.nv.info,"",@"SHT_CUDA_INFO"
	.align	4


	//----- nvinfo : EIATTR_REGCOUNT
	.align		4
        /*0000*/ 	.byte	0x04, 0x2f
        /*0002*/ 	.short	(.L_1 - .L_0)
	.align		4
.L_0:
        /*0004*/ 	.word	index@(_Z9addKernelPiS_S_)
        /*0008*/ 	.word	0x0000000c


	//----- nvinfo : EIATTR_FRAME_SIZE
	.align		4
.L_1:
        /*000c*/ 	.byte	0x04, 0x11
        /*000e*/ 	.short	(.L_3 - .L_2)
	.align		4
.L_2:
        /*0010*/ 	.word	index@(_Z9addKernelPiS_S_)
        /*0014*/ 	.word	0x00000000


	//----- nvinfo : EIATTR_MIN_STACK_SIZE
	.align		4
.L_3:
        /*0018*/ 	.byte	0x04, 0x12
        /*001a*/ 	.short	(.L_5 - .L_4)
	.align		4
.L_4:
        /*001c*/ 	.word	index@(_Z9addKernelPiS_S_)
        /*0020*/ 	.word	0x00000000
.L_5:


//--------------------- .nv.compat                --------------------------
	.section	.nv.compat,"",@"SHT_CUDA_COMPAT_INFO"
	.align	4
        /*0000*/ 	.byte	0x02, 0x09, 0x00, 0x00, 0x02, 0x02, 0x01, 0x00, 0x02, 0x05, 0x05, 0x00, 0x03, 0x07, 0x01, 0x01
        /*0010*/ 	.byte	0x02, 0x03, 0x00, 0x00, 0x02, 0x06, 0x01, 0x00, 0x04, 0x0b, 0x08, 0x00, 0x09, 0x00, 0x00, 0x00
        /*0020*/ 	.byte	0x00, 0x00, 0x00, 0x00


//--------------------- .nv.info._Z9addKernelPiS_S_ --------------------------
	.section	.nv.info._Z9addKernelPiS_S_,"",@"SHT_CUDA_INFO"
	.sectionflags	@""
	.align	4


	//----- nvinfo : EIATTR_CUDA_API_VERSION
	.align		4
        /*0000*/ 	.byte	0x04, 0x37
        /*0002*/ 	.short	(.L_7 - .L_6)
.L_6:
        /*0004*/ 	.word	0x00000082


	//----- nvinfo : EIATTR_KPARAM_INFO
	.align		4
.L_7:
        /*0008*/ 	.byte	0x04, 0x17
        /*000a*/ 	.short	(.L_9 - .L_8)
.L_8:
        /*000c*/ 	.word	0x00000000
        /*0010*/ 	.short	0x0002
        /*0012*/ 	.short	0x0010
        /*0014*/ 	.byte	0x00, 0xf5, 0x21, 0x00


	//----- nvinfo : EIATTR_KPARAM_INFO
	.align		4
.L_9:
        /*0018*/ 	.byte	0x04, 0x17
        /*001a*/ 	.short	(.L_11 - .L_10)
.L_10:
        /*001c*/ 	.word	0x00000000
        /*0020*/ 	.short	0x0001
        /*0022*/ 	.short	0x0008
        /*0024*/ 	.byte	0x00, 0xf5, 0x21, 0x00


	//----- nvinfo : EIATTR_KPARAM_INFO
	.align		4
.L_11:
        /*0028*/ 	.byte	0x04, 0x17
        /*002a*/ 	.short	(.L_13 - .L_12)
.L_12:
        /*002c*/ 	.word	0x00000000
        /*0030*/ 	.short	0x0000
        /*0032*/ 	.short	0x0000
        /*0034*/ 	.byte	0x00, 0xf5, 0x21, 0x00


	//----- nvinfo : EIATTR_SPARSE_MMA_MASK
	.align		4
.L_13:
        /*0038*/ 	.byte	0x03, 0x50
        /*003a*/ 	.short	0x0000


	//----- nvinfo : EIATTR_MAXREG_COUNT
	.align		4
        /*003c*/ 	.byte	0x03, 0x1b
        /*003e*/ 	.short	0x00ff


	//----- nvinfo : EIATTR_MERCURY_ISA_VERSION
	.align		4
        /*0040*/ 	.byte	0x03, 0x5f
        /*0042*/ 	.short	0x0101


	//----- nvinfo : EIATTR_VRC_CTA_INIT_COUNT
	.align		4
        /*0044*/ 	.byte	0x02, 0x4a
	.zero		1
	.zero		1


	//----- nvinfo : EIATTR_EXIT_INSTR_OFFSETS
	.align		4
        /*0048*/ 	.byte	0x04, 0x1c
        /*004a*/ 	.short	(.L_15 - .L_14)


	//   ....[0]....
.L_14:
        /*004c*/ 	.word	0x000000d0


	//----- nvinfo : EIATTR_CBANK_PARAM_SIZE
	.align		4
.L_15:
        /*0050*/ 	.byte	0x03, 0x19
        /*0052*/ 	.short	0x0018


	//----- nvinfo : EIATTR_PARAM_CBANK
	.align		4
        /*0054*/ 	.byte	0x04, 0x0a
        /*0056*/ 	.short	(.L_17 - .L_16)
	.align		4
.L_16:
        /*0058*/ 	.word	index@(.nv.constant0._Z9addKernelPiS_S_)
        /*005c*/ 	.short	0x0380
        /*005e*/ 	.short	0x0018


	//----- nvinfo : EIATTR_SW_WAR
	.align		4
.L_17:
        /*0060*/ 	.byte	0x04, 0x36
        /*0062*/ 	.short	(.L_19 - .L_18)
.L_18:
        /*0064*/ 	.word	0x00000008
.L_19:


//--------------------- .nv.callgraph             --------------------------
	.section	.nv.callgraph,"",@"SHT_CUDA_CALLGRAPH"
	.align	4
	.sectionentsize	8
	.align		4
        /*0000*/ 	.word	0x00000000
	.align		4
        /*0004*/ 	.word	0xffffffff
	.align		4
        /*0008*/ 	.word	0x00000000
	.align		4
        /*000c*/ 	.word	0xfffffffe
	.align		4
        /*0010*/ 	.word	0x00000000
	.align		4
        /*0014*/ 	.word	0xfffffffd
	.align		4
        /*0018*/ 	.word	0x00000000
	.align		4
        /*001c*/ 	.word	0xfffffffc


//--------------------- .text._Z9addKernelPiS_S_  --------------------------
	.section	.text._Z9addKernelPiS_S_,"ax",@progbits
	.align	128
        .global         _Z9addKernelPiS_S_
        .type           _Z9addKernelPiS_S_,@function
        .size           _Z9addKernelPiS_S_,(.L_x_1 - _Z9addKernelPiS_S_)
        .other          _Z9addKernelPiS_S_,@"STO_CUDA_ENTRY STV_DEFAULT"
_Z9addKernelPiS_S_:
.text._Z9addKernelPiS_S_:
[----:B------:R-:W-:Y:S01]  /*0000*/  LDC R1, c[0x0][0x37c] ;  /* 0x0000df00ff017b82 */ /* 0x000fe20000000800 */
[----:B------:R-:W0:Y:S07]  /*0010*/  S2R R9, SR_TID.X ;  /* 0x0000000000097919 */ /* 0x000e2e0000002100 */
[----:B------:R-:W0:Y:S01]  /*0020*/  LDC.64 R2, c[0x0][0x388] ;  /* 0x0000e200ff027b82 */ /* 0x000e220000000a00 */
[----:B------:R-:W1:Y:S07]  /*0030*/  LDCU.64 UR4, c[0x0][0x358] ;  /* 0x00006b00ff0477ac */ /* 0x000e6e0008000a00 */
[----:B------:R-:W2:Y:S08]  /*0040*/  LDC.64 R4, c[0x0][0x390] ;  /* 0x0000e400ff047b82 */ /* 0x000eb00000000a00 */
[----:B------:R-:W3:Y:S01]  /*0050*/  LDC.64 R6, c[0x0][0x380] ;  /* 0x0000e000ff067b82 */ /* 0x000ee20000000a00 */
[----:B0-----:R-:W-:-:S04]  /*0060*/  IMAD.WIDE.U32 R2, R9, 0x4, R2 ;  /* 0x0000000409027825 */ /* 0x001fc800078e0002 */
[C---:B--2---:R-:W-:Y:S02]  /*0070*/  IMAD.WIDE.U32 R4, R9.reuse, 0x4, R4 ;  /* 0x0000000409047825 */ /* 0x044fe400078e0004 */
[----:B-1----:R-:W2:Y:S04]  /*0080*/  LDG.E R2, desc[UR4][R2.64] ;  /* 0x0000000402027981 */ /* 0x002ea8000c1e1900 */
[----:B------:R-:W2:Y:S01]  /*0090*/  LDG.E R5, desc[UR4][R4.64] ;  /* 0x0000000404057981 */ /* 0x000ea2000c1e1900 */
[----:B---3--:R-:W-:-:S04]  /*00a0*/  IMAD.WIDE.U32 R6, R9, 0x4, R6 ;  /* 0x0000000409067825 */ /* 0x008fc800078e0006 */
[----:B--2---:R-:W-:-:S05]  /*00b0*/  IMAD R9, R2, R5, RZ ;  /* 0x0000000502097224 */ /* 0x004fca00078e02ff */
[----:B------:R-:W-:Y:S01]  /*00c0*/  STG.E desc[UR4][R6.64], R9 ;  /* 0x0000000906007986 */ /* 0x000fe2000c101904 */
[----:B------:R-:W-:Y:S05]  /*00d0*/  EXIT ;  /* 0x000000000000794d */ /* 0x000fea0003800000 */
.L_x_0:
[----:B------:R-:W-:-:S00]  /*00e0*/  BRA `(.L_x_0) ;  /* 0xfffffffc00fc7947 */ /* 0x000fc0000383ffff */
[----:B------:R-:W-:-:S00]  /*00f0*/  NOP ;  /* 0x0000000000007918 */ /* 0x000fc00000000000 */
        /* <DEDUP_REMOVED lines=8> */
.L_x_1:


//--------------------- .nv.shared.reserved.0     --------------------------
	.section	.nv.shared.reserved.0,"aw",@nobits
	.weak		__nv_reservedSMEM_offset_0_alias
	.size		__nv_reservedSMEM_offset_0_alias, 0, 64
	.other		__nv_reservedSMEM_offset_0_alias,@"STO_CUDA_RESERVED_SHARED STV_DEFAULT"
__nv_reservedSMEM_offset_0_alias:
	.zero		0
	.zero		64


//--------------------- .nv.constant0._Z9addKernelPiS_S_ --------------------------
	.section	.nv.constant0._Z9addKernelPiS_S_,"a",@progbits
	.sectionflags	@""
	.align	4
.nv.constant0._Z9addKernelPiS_S_:
	.zero		920


//--------------------- SYMBOLS --------------------------

	.type		.nv.reservedSmem.offset0,@object
	.size		.nv.reservedSmem.offset0,0x4
